	.headerflags	@"EF_CUDA_TEXMODE_UNIFIED EF_CUDA_64BIT_ADDRESS EF_CUDA_ACCELERATORS EF_CUDA_SM90 EF_CUDA_VIRTUAL_SM(EF_CUDA_SM90)"
	.elftype	@"ET_EXEC"


//--------------------- .nv.info                  --------------------------
	.section	.nv.info,"",@"SHT_CUDA_INFO"
	.align	4


	//----- nvinfo : EIATTR_REGCOUNT
	.align		4
        /*0000*/ 	.byte	0x04, 0x2f
        /*0002*/ 	.short	(.L_1 - .L_0)
	.align		4
.L_0:
        /*0004*/ 	.word	index@(triton_poi_fused__unsafe_index_add_mul_sub_101)
        /*0008*/ 	.word	0x00000019


	//----- nvinfo : EIATTR_MIN_STACK_SIZE
	.align		4
.L_1:
        /*000c*/ 	.byte	0x04, 0x12
        /*000e*/ 	.short	(.L_3 - .L_2)
	.align		4
.L_2:
        /*0010*/ 	.word	index@(triton_poi_fused__unsafe_index_add_mul_sub_101)
        /*0014*/ 	.word	0x00000000


	//----- nvinfo : EIATTR_FRAME_SIZE
	.align		4
.L_3:
        /*0018*/ 	.byte	0x04, 0x11
        /*001a*/ 	.short	(.L_5 - .L_4)
	.align		4
.L_4:
        /*001c*/ 	.word	index@(triton_poi_fused__unsafe_index_add_mul_sub_101)
        /*0020*/ 	.word	0x00000000


	//----- nvinfo : EIATTR_MIN_STACK_SIZE
	.align		4
.L_5:
        /*0024*/ 	.byte	0x04, 0x12
        /*0026*/ 	.short	(.L_7 - .L_6)
	.align		4
.L_6:
        /*0028*/ 	.word	index@(triton_poi_fused__unsafe_index_add_mul_sub_101)
        /*002c*/ 	.word	0x00000000
.L_7:


//--------------------- .nv.info.triton_poi_fused__unsafe_index_add_mul_sub_101 --------------------------
	.section	.nv.info.triton_poi_fused__unsafe_index_add_mul_sub_101,"",@"SHT_CUDA_INFO"
	.sectionflags	@""
	.align	4


	//----- nvinfo : EIATTR_CUDA_API_VERSION
	.align		4
        /*0000*/ 	.byte	0x04, 0x37
        /*0002*/ 	.short	(.L_9 - .L_8)
.L_8:
        /*0004*/ 	.word	0x0000007c


	//----- nvinfo : EIATTR_KPARAM_INFO
	.align		4
.L_9:
        /*0008*/ 	.byte	0x04, 0x17
        /*000a*/ 	.short	(.L_11 - .L_10)
.L_10:
        /*000c*/ 	.word	0x00000000
        /*0010*/ 	.short	0x0006
        /*0012*/ 	.short	0x0030
        /*0014*/ 	.byte	0x00, 0xf0, 0x11, 0x00


	//----- nvinfo : EIATTR_KPARAM_INFO
	.align		4
.L_11:
        /*0018*/ 	.byte	0x04, 0x17
        /*001a*/ 	.short	(.L_13 - .L_12)
.L_12:
        /*001c*/ 	.word	0x00000000
        /*0020*/ 	.short	0x0005
        /*0022*/ 	.short	0x0028
        /*0024*/ 	.byte	0x00, 0xf4, 0x21, 0x00


	//----- nvinfo : EIATTR_KPARAM_INFO
	.align		4
.L_13:
        /*0028*/ 	.byte	0x04, 0x17
        /*002a*/ 	.short	(.L_15 - .L_14)
.L_14:
        /*002c*/ 	.word	0x00000000
        /*0030*/ 	.short	0x0004
        /*0032*/ 	.short	0x0020
        /*0034*/ 	.byte	0x00, 0xf4, 0x21, 0x00


	//----- nvinfo : EIATTR_KPARAM_INFO
	.align		4
.L_15:
        /*0038*/ 	.byte	0x04, 0x17
        /*003a*/ 	.short	(.L_17 - .L_16)
.L_16:
        /*003c*/ 	.word	0x00000000
        /*0040*/ 	.short	0x0003
        /*0042*/ 	.short	0x0018
        /*0044*/ 	.byte	0x00, 0xf4, 0x21, 0x00


	//----- nvinfo : EIATTR_KPARAM_INFO
	.align		4
.L_17:
        /*0048*/ 	.byte	0x04, 0x17
        /*004a*/ 	.short	(.L_19 - .L_18)
.L_18:
        /*004c*/ 	.word	0x00000000
        /*0050*/ 	.short	0x0002
        /*0052*/ 	.short	0x0010
        /*0054*/ 	.byte	0x00, 0xf4, 0x21, 0x00


	//----- nvinfo : EIATTR_KPARAM_INFO
	.align		4
.L_19:
        /*0058*/ 	.byte	0x04, 0x17
        /*005a*/ 	.short	(.L_21 - .L_20)
.L_20:
        /*005c*/ 	.word	0x00000000
        /*0060*/ 	.short	0x0001
        /*0062*/ 	.short	0x0008
        /*0064*/ 	.byte	0x00, 0xf4, 0x21, 0x00


	//----- nvinfo : EIATTR_KPARAM_INFO
	.align		4
.L_21:
        /*0068*/ 	.byte	0x04, 0x17
        /*006a*/ 	.short	(.L_23 - .L_22)
.L_22:
        /*006c*/ 	.word	0x00000000
        /*0070*/ 	.short	0x0000
        /*0072*/ 	.short	0x0000
        /*0074*/ 	.byte	0x00, 0xf4, 0x21, 0x00


	//----- nvinfo : EIATTR_SPARSE_MMA_MASK
	.align		4
.L_23:
        /*0078*/ 	.byte	0x03, 0x50
        /*007a*/ 	.short	0x0000


	//----- nvinfo : EIATTR_MAXREG_COUNT
	.align		4
        /*007c*/ 	.byte	0x03, 0x1b
        /*007e*/ 	.short	0x00ff


	//----- nvinfo : EIATTR_EXIT_INSTR_OFFSETS
	.align		4
        /*0080*/ 	.byte	0x04, 0x1c
        /*0082*/ 	.short	(.L_25 - .L_24)


	//   ....[0]....
.L_24:
        /*0084*/ 	.word	0x000004e0


	//----- nvinfo : EIATTR_REQNTID
	.align		4
.L_25:
        /*0088*/ 	.byte	0x04, 0x10
        /*008a*/ 	.short	(.L_27 - .L_26)
.L_26:
        /*008c*/ 	.word	0x00000100
        /*0090*/ 	.word	0x00000001
        /*0094*/ 	.word	0x00000001


	//----- nvinfo : EIATTR_CBANK_PARAM_SIZE
	.align		4
.L_27:
        /*0098*/ 	.byte	0x03, 0x19
        /*009a*/ 	.short	0x0034


	//----- nvinfo : EIATTR_PARAM_CBANK
	.align		4
        /*009c*/ 	.byte	0x04, 0x0a
        /*009e*/ 	.short	(.L_29 - .L_28)
	.align		4
.L_28:
        /*00a0*/ 	.word	index@(.nv.constant0.triton_poi_fused__unsafe_index_add_mul_sub_101)
        /*00a4*/ 	.short	0x0210
        /*00a6*/ 	.short	0x0034


	//----- nvinfo : EIATTR_SW_WAR
	.align		4
.L_29:
        /*00a8*/ 	.byte	0x04, 0x36
        /*00aa*/ 	.short	(.L_31 - .L_30)
.L_30:
        /*00ac*/ 	.word	0x00000008
.L_31:


//--------------------- .nv.callgraph             --------------------------
	.section	.nv.callgraph,"",@"SHT_CUDA_CALLGRAPH"
	.align	4
	.sectionentsize	8
	.align		4
        /*0000*/ 	.word	0x00000000
	.align		4
        /*0004*/ 	.word	0xffffffff
	.align		4
        /*0008*/ 	.word	0x00000000
	.align		4
        /*000c*/ 	.word	0xfffffffe
	.align		4
        /*0010*/ 	.word	0x00000000
	.align		4
        /*0014*/ 	.word	0xfffffffd
	.align		4
        /*0018*/ 	.word	0x00000000
	.align		4
        /*001c*/ 	.word	0xfffffffc


//--------------------- .text.triton_poi_fused__unsafe_index_add_mul_sub_101 --------------------------
	.section	.text.triton_poi_fused__unsafe_index_add_mul_sub_101,"ax",@progbits
	.align	128
        .global         triton_poi_fused__unsafe_index_add_mul_sub_101
        .type           triton_poi_fused__unsafe_index_add_mul_sub_101,@function
        .size           triton_poi_fused__unsafe_index_add_mul_sub_101,(.L_x_1 - triton_poi_fused__unsafe_index_add_mul_sub_101)
        .other          triton_poi_fused__unsafe_index_add_mul_sub_101,@"STO_CUDA_ENTRY STV_DEFAULT"
triton_poi_fused__unsafe_index_add_mul_sub_101:
.text.triton_poi_fused__unsafe_index_add_mul_sub_101:
[----:B------:R-:W-:Y:S01]  /*0000*/  LDC R1, c[0x0][0x28] ;  /* 0x00000a00ff017b82 */ /* 0x000fe20000000800 */
[----:B------:R-:W1:Y:S07]  /*0010*/  S2R R0, SR_TID.X ;  /* 0x0000000000007919 */ /* 0x000e6e0000002100 */
[----:B------:R-:W2:Y:S01]  /*0020*/  LDC.64 R14, c[0x0][0x210] ;  /* 0x00008400ff0e7b82 */ /* 0x000ea20000000a00 */
[----:B------:R-:W-:Y:S01]  /*0030*/  ULDC.64 UR4, c[0x0][0x208] ;  /* 0x0000820000047ab9 */ /* 0x000fe20000000a00 */
[----:B------:R-:W-:Y:S01]  /*0040*/  ULDC.64 UR6, c[0x0][0x220] ;  /* 0x0000880000067ab9 */ /* 0x000fe20000000a00 */
[----:B------:R-:W3:Y:S05]  /*0050*/  S2R R3, SR_CTAID.X ;  /* 0x0000000000037919 */ /* 0x000eea0000002500 */
[----:B------:R-:W4:Y:S01]  /*0060*/  LDC.64 R8, c[0x0][0x218] ;  /* 0x00008600ff087b82 */ /* 0x000f220000000a00 */
[----:B-1----:R-:W-:-:S05]  /*0070*/  IMAD.SHL.U32 R0, R0, 0x2, RZ ;  /* 0x0000000200007824 */ /* 0x002fca00078e00ff */
[----:B------:R-:W-:-:S05]  /*0080*/  LOP3.LUT R0, R0, 0x1fe, RZ, 0xc0, !PT ;  /* 0x000001fe00007812 */ /* 0x000fca00078ec0ff */
[----:B---3--:R-:W-:-:S05]  /*0090*/  IMAD R0, R3, 0x200, R0 ;  /* 0x0000020003007824 */ /* 0x008fca00078e0200 */
[----:B------:R-:W-:-:S04]  /*00a0*/  SHF.R.S32.HI R5, RZ, 0x1f, R0 ;  /* 0x0000001fff057819 */ /* 0x000fc80000011400 */
[----:B------:R-:W-:-:S04]  /*00b0*/  LEA.HI R2, R5, R0, RZ, 0x6 ;  /* 0x0000000005027211 */ /* 0x000fc800078f30ff */
[----:B------:R-:W-:Y:S02]  /*00c0*/  SHF.R.S32.HI R4, RZ, 0x6, R2 ;  /* 0x00000006ff047819 */ /* 0x000fe40000011402 */
[----:B------:R-:W-:Y:S02]  /*00d0*/  LOP3.LUT R7, R2, 0xffffffc0, RZ, 0xc0, !PT ;  /* 0xffffffc002077812 */ /* 0x000fe400078ec0ff */
[----:B------:R-:W-:-:S04]  /*00e0*/  LEA.HI R5, R4, R4, RZ, 0x6 ;  /* 0x0000000404057211 */ /* 0x000fc800078f30ff */
[----:B------:R-:W-:-:S05]  /*00f0*/  LOP3.LUT R5, R5, 0xffffffc0, RZ, 0xc0, !PT ;  /* 0xffffffc005057812 */ /* 0x000fca00078ec0ff */
[----:B------:R-:W-:-:S04]  /*0100*/  IMAD.IADD R5, R4, 0x1, -R5 ;  /* 0x0000000104057824 */ /* 0x000fc800078e0a05 */
[----:B--2---:R-:W-:Y:S02]  /*0110*/  IMAD.WIDE R14, R5, 0x8, R14 ;  /* 0x00000008050e7825 */ /* 0x004fe400078e020e */
[----:B------:R-:W1:Y:S04]  /*0120*/  LDC.64 R4, c[0x0][0x228] ;  /* 0x00008a00ff047b82 */ /* 0x000e680000000a00 */
[----:B------:R-:W2:Y:S01]  /*0130*/  LDG.E.EL.64 R14, desc[UR4][R14.64] ;  /* 0x000000040e0e7981 */ /* 0x000ea2000c2e1b00 */
[----:B------:R-:W-:-:S04]  /*0140*/  IMAD.IADD R12, R0, 0x1, -R7 ;  /* 0x00000001000c7824 */ /* 0x000fc800078e0a07 */
[----:B----4-:R-:W-:-:S06]  /*0150*/  IMAD.WIDE R8, R12, 0x8, R8 ;  /* 0x000000080c087825 */ /* 0x010fcc00078e0208 */
[----:B------:R-:W3:Y:S01]  /*0160*/  LDG.E.EL.128 R8, desc[UR4][R8.64] ;  /* 0x0000000408087981 */ /* 0x000ee2000c2e1d00 */
[----:B-1----:R-:W-:-:S06]  /*0170*/  IMAD.WIDE R4, R12, 0x8, R4 ;  /* 0x000000080c047825 */ /* 0x002fcc00078e0204 */
[----:B------:R-:W4:Y:S01]  /*0180*/  LDG.E.EL.128 R4, desc[UR4][R4.64] ;  /* 0x0000000404047981 */ /* 0x000f22000c2e1d00 */
[----:B------:R-:W-:-:S04]  /*0190*/  SHF.R.S32.HI R3, RZ, 0x16, R3 ;  /* 0x00000016ff037819 */ /* 0x000fc80000011403 */
[----:B------:R-:W-:-:S04]  /*01a0*/  SGXT R3, R3, 0x1 ;  /* 0x000000010303781a */ /* 0x000fc80000000200 */
[----:B------:R-:W-:Y:S02]  /*01b0*/  LEA.HI R3, R3, R0, RZ, 0xc ;  /* 0x0000000003037211 */ /* 0x000fe400078f60ff */
[----:B--2---:R-:W-:-:S04]  /*01c0*/  SHF.R.U32.HI R13, RZ, 0x1a, R15 ;  /* 0x0000001aff0d7819 */ /* 0x004fc8000001160f */
[----:B------:R-:W-:-:S04]  /*01d0*/  LOP3.LUT R13, R13, 0x20, RZ, 0xc0, !PT ;  /* 0x000000200d0d7812 */ /* 0x000fc800078ec0ff */
[----:B------:R-:W-:Y:S02]  /*01e0*/  IADD3 R16, P0, R14, R13, RZ ;  /* 0x0000000d0e107210 */ /* 0x000fe40007f1e0ff */
[----:B---3--:R-:W-:-:S03]  /*01f0*/  SHF.R.U32.HI R19, RZ, 0x18, R9 ;  /* 0x00000018ff137819 */ /* 0x008fc60000011609 */
[----:B------:R-:W-:Y:S01]  /*0200*/  IMAD.X R13, RZ, RZ, R15, P0 ;  /* 0x000000ffff0d7224 */ /* 0x000fe200000e060f */
[----:B------:R-:W-:Y:S01]  /*0210*/  LEA R2, P0, R8, UR6, 0x2 ;  /* 0x0000000608027c11 */ /* 0x000fe2000f8010ff */
[----:B------:R-:W-:Y:S01]  /*0220*/  IMAD.SHL.U32 R14, R16, 0x80, RZ ;  /* 0x00000080100e7824 */ /* 0x000fe200078e00ff */
[----:B------:R-:W-:Y:S02]  /*0230*/  SHF.R.U32.HI R15, RZ, 0x18, R11 ;  /* 0x00000018ff0f7819 */ /* 0x000fe4000001160b */
[----:B------:R-:W-:Y:S02]  /*0240*/  LEA R17, P1, R10, UR6, 0x2 ;  /* 0x000000060a117c11 */ /* 0x000fe4000f8210ff */
[----:B------:R-:W-:Y:S02]  /*0250*/  LEA.HI.X R18, R8, UR7, R9, 0x2, P0 ;  /* 0x0000000708127c11 */ /* 0x000fe400080f1409 */
[----:B------:R-:W-:Y:S02]  /*0260*/  SHF.L.U64.HI R13, R16, 0x7, R13 ;  /* 0x00000007100d7819 */ /* 0x000fe4000001020d */
[----:B------:R-:W-:-:S02]  /*0270*/  LOP3.LUT R15, R15, 0x80, RZ, 0xc0, !PT ;  /* 0x000000800f0f7812 */ /* 0x000fc400078ec0ff */
[----:B----4-:R-:W-:Y:S02]  /*0280*/  LEA R9, P4, R4, UR6, 0x2 ;  /* 0x0000000604097c11 */ /* 0x010fe4000f8810ff */
[----:B------:R-:W-:Y:S02]  /*0290*/  LEA.HI.X R16, R10, UR7, R11, 0x2, P1 ;  /* 0x000000070a107c11 */ /* 0x000fe400088f140b */
[--C-:B------:R-:W-:Y:S02]  /*02a0*/  SHF.R.U32.HI R11, RZ, 0x18, R5.reuse ;  /* 0x00000018ff0b7819 */ /* 0x100fe40000011605 */
[----:B------:R-:W-:Y:S02]  /*02b0*/  LEA.HI.X R20, R4, UR7, R5, 0x2, P4 ;  /* 0x0000000704147c11 */ /* 0x000fe4000a0f1405 */
[----:B------:R-:W1:Y:S01]  /*02c0*/  LDC.64 R4, c[0x0][0x230] ;  /* 0x00008c00ff047b82 */ /* 0x000e620000000a00 */
[----:B------:R-:W-:Y:S02]  /*02d0*/  IADD3 R8, P2, P3, R14, R17, R15 ;  /* 0x000000110e087210 */ /* 0x000fe40007b5e00f */
[----:B------:R-:W-:-:S02]  /*02e0*/  LOP3.LUT R19, R19, 0x80, RZ, 0xc0, !PT ;  /* 0x0000008013137812 */ /* 0x000fc400078ec0ff */
[----:B------:R-:W-:Y:S02]  /*02f0*/  LEA R15, P4, R6, UR6, 0x2 ;  /* 0x00000006060f7c11 */ /* 0x000fe4000f8810ff */
[----:B------:R-:W-:Y:S02]  /*0300*/  SHF.R.U32.HI R10, RZ, 0x18, R7 ;  /* 0x00000018ff0a7819 */ /* 0x000fe40000011607 */
[----:B------:R-:W-:Y:S02]  /*0310*/  LOP3.LUT R11, R11, 0x80, RZ, 0xc0, !PT ;  /* 0x000000800b0b7812 */ /* 0x000fe400078ec0ff */
[----:B------:R-:W-:Y:S02]  /*0320*/  IADD3 R2, P0, P1, R14, R2, R19 ;  /* 0x000000020e027210 */ /* 0x000fe4000791e013 */
[----:B------:R-:W-:Y:S02]  /*0330*/  LEA.HI.X R22, R6, UR7, R7, 0x2, P4 ;  /* 0x0000000706167c11 */ /* 0x000fe4000a0f1407 */
[----:B------:R-:W-:-:S02]  /*0340*/  LOP3.LUT R7, R10, 0x80, RZ, 0xc0, !PT ;  /* 0x000000800a077812 */ /* 0x000fc400078ec0ff */
[C---:B------:R-:W-:Y:S02]  /*0350*/  IADD3 R6, P4, P5, R14.reuse, R9, R11 ;  /* 0x000000090e067210 */ /* 0x040fe40007d9e00b */
[----:B------:R-:W-:Y:S02]  /*0360*/  SHF.R.S32.HI R11, RZ, 0xc, R3 ;  /* 0x0000000cff0b7819 */ /* 0x000fe40000011403 */
[----:B------:R-:W-:Y:S02]  /*0370*/  IADD3.X R3, R13, R18, RZ, P0, P1 ;  /* 0x000000120d037210 */ /* 0x000fe400007e24ff */
[----:B------:R-:W-:Y:S01]  /*0380*/  IADD3 R10, P0, P1, R14, R15, R7 ;  /* 0x0000000f0e0a7210 */ /* 0x000fe2000791e007 */
[----:B------:R-:W-:Y:S01]  /*0390*/  IMAD.SHL.U32 R15, R11, 0x400, RZ ;  /* 0x000004000b0f7824 */ /* 0x000fe200078e00ff */
[C---:B------:R-:W-:Y:S02]  /*03a0*/  IADD3.X R9, R13.reuse, R16, RZ, P2, P3 ;  /* 0x000000100d097210 */ /* 0x040fe400017e64ff */
[----:B------:R-:W-:Y:S01]  /*03b0*/  IADD3.X R7, R13, R20, RZ, P4, P5 ;  /* 0x000000140d077210 */ /* 0x000fe200027ea4ff */
[----:B------:R-:W-:Y:S01]  /*03c0*/  IMAD.WIDE R2, R15, 0x4, R2 ;  /* 0x000000040f027825 */ /* 0x000fe200078e0202 */
[----:B------:R-:W-:-:S03]  /*03d0*/  IADD3.X R11, R13, R22, RZ, P0, P1 ;  /* 0x000000160d0b7210 */ /* 0x000fc600007e24ff */
[C---:B------:R-:W-:Y:S02]  /*03e0*/  IMAD.WIDE R8, R15.reuse, 0x4, R8 ;  /* 0x000000040f087825 */ /* 0x040fe400078e0208 */
[----:B------:R-:W2:Y:S02]  /*03f0*/  LDG.E.EL R3, desc[UR4][R2.64] ;  /* 0x0000000402037981 */ /* 0x000ea4000c2e1900 */
[C---:B------:R-:W-:Y:S02]  /*0400*/  IMAD.WIDE R6, R15.reuse, 0x4, R6 ;  /* 0x000000040f067825 */ /* 0x040fe400078e0206 */
[----:B------:R-:W3:Y:S02]  /*0410*/  LDG.E.EL R8, desc[UR4][R8.64] ;  /* 0x0000000408087981 */ /* 0x000ee4000c2e1900 */
[----:B------:R-:W-:Y:S02]  /*0420*/  IMAD.WIDE R10, R15, 0x4, R10 ;  /* 0x000000040f0a7825 */ /* 0x000fe400078e020a */
[----:B------:R-:W2:Y:S02]  /*0430*/  LDG.E.EL R6, desc[UR4][R6.64] ;  /* 0x0000000406067981 */ /* 0x000ea4000c2e1900 */
[----:B-1----:R-:W-:-:S02]  /*0440*/  IMAD.WIDE R4, R12, 0x4, R4 ;  /* 0x000000040c047825 */ /* 0x002fc400078e0204 */
[----:B------:R-:W3:Y:S01]  /*0450*/  LDG.E.EL R11, desc[UR4][R10.64] ;  /* 0x000000040a0b7981 */ /* 0x000ee2000c2e1900 */
[----:B------:R-:W1:Y:S03]  /*0460*/  LDC.64 R12, c[0x0][0x238] ;  /* 0x00008e00ff0c7b82 */ /* 0x000e660000000a00 */
[----:B------:R-:W4:Y:S01]  /*0470*/  LDG.E.EL.64 R4, desc[UR4][R4.64] ;  /* 0x0000000404047981 */ /* 0x000f22000c2e1b00 */
[----:B-1----:R-:W-:-:S04]  /*0480*/  IMAD.WIDE R12, R0, 0x4, R12 ;  /* 0x00000004000c7825 */ /* 0x002fc800078e020c */
[----:B--2---:R-:W-:Y:S01]  /*0490*/  FADD R14, -R3, R6 ;  /* 0x00000006030e7221 */ /* 0x004fe20000000100 */
[----:B---3--:R-:W-:-:S03]  /*04a0*/  FADD R15, -R8, R11 ;  /* 0x0000000b080f7221 */ /* 0x008fc60000000100 */
[----:B----4-:R-:W-:Y:S01]  /*04b0*/  FFMA R14, R4, R14, R3 ;  /* 0x0000000e040e7223 */ /* 0x010fe20000000003 */
[----:B------:R-:W-:-:S05]  /*04c0*/  FFMA R15, R5, R15, R8 ;  /* 0x0000000f050f7223 */ /* 0x000fca0000000008 */
[----:B------:R-:W-:Y:S01]  /*04d0*/  STG.E.64 desc[UR4][R12.64], R14 ;  /* 0x0000000e0c007986 */ /* 0x000fe2000c101b04 */
[----:B------:R-:W-:Y:S05]  /*04e0*/  EXIT ;  /* 0x000000000000794d */ /* 0x000fea0003800000 */
.L_x_0:
[----:B------:R-:W-:-:S00]  /*04f0*/  BRA `(.L_x_0) ;  /* 0xfffffffc00fc7947 */ /* 0x000fc0000383ffff */
[----:B------:R-:W-:-:S00]  /*0500*/  NOP ;  /* 0x0000000000007918 */ /* 0x000fc00000000000 */
[----:B------:R-:W-:-:S00]  /*0510*/  NOP ;  /* 0x0000000000007918 */ /* 0x000fc00000000000 */
[----:B------:R-:W-:-:S00]  /*0520*/  NOP ;  /* 0x0000000000007918 */ /* 0x000fc00000000000 */
[----:B------:R-:W-:-:S00]  /*0530*/  NOP ;  /* 0x0000000000007918 */ /* 0x000fc00000000000 */
[----:B------:R-:W-:-:S00]  /*0540*/  NOP ;  /* 0x0000000000007918 */ /* 0x000fc00000000000 */
[----:B------:R-:W-:-:S00]  /*0550*/  NOP ;  /* 0x0000000000007918 */ /* 0x000fc00000000000 */
[----:B------:R-:W-:-:S00]  /*0560*/  NOP ;  /* 0x0000000000007918 */ /* 0x000fc00000000000 */
[----:B------:R-:W-:-:S00]  /*0570*/  NOP ;  /* 0x0000000000007918 */ /* 0x000fc00000000000 */
.L_x_1:


//--------------------- .nv.constant0.triton_poi_fused__unsafe_index_add_mul_sub_101 --------------------------
	.section	.nv.constant0.triton_poi_fused__unsafe_index_add_mul_sub_101,"a",@progbits
	.sectionflags	@""
	.align	4
.nv.constant0.triton_poi_fused__unsafe_index_add_mul_sub_101:
	.zero		580
